//
// Generated by NVIDIA NVVM Compiler
//
// Compiler Build ID: CL-36424714
// Cuda compilation tools, release 13.0, V13.0.88
// Based on NVVM 20.0.0
//

.version 9.0
.target sm_100
.address_size 64

	// .globl	_Z7add_gpuPfS_S_i

.visible .entry _Z7add_gpuPfS_S_i(
	.param .u64 .ptr .align 1 _Z7add_gpuPfS_S_i_param_0,
	.param .u64 .ptr .align 1 _Z7add_gpuPfS_S_i_param_1,
	.param .u64 .ptr .align 1 _Z7add_gpuPfS_S_i_param_2,
	.param .u32 _Z7add_gpuPfS_S_i_param_3
)
{
	.reg .pred 	%p<2>;
	.reg .b32 	%r<9>;
	.reg .b32 	%f<4>;
	.reg .b64 	%rd<11>;

	ld.param.u64 	%rd1, [_Z7add_gpuPfS_S_i_param_0];
	ld.param.u64 	%rd2, [_Z7add_gpuPfS_S_i_param_1];
	ld.param.u64 	%rd3, [_Z7add_gpuPfS_S_i_param_2];
	ld.param.u32 	%r2, [_Z7add_gpuPfS_S_i_param_3];
	mov.u32 	%r3, %ntid.x;
	mov.u32 	%r4, %ctaid.y;
	mov.u32 	%r5, %nctaid.x;
	mov.u32 	%r6, %ctaid.x;
	mad.lo.s32 	%r7, %r4, %r5, %r6;
	mov.u32 	%r8, %tid.x;
	mad.lo.s32 	%r1, %r7, %r3, %r8;
	setp.ge.s32 	%p1, %r1, %r2;
	@%p1 bra 	$L__BB0_2;
	cvta.to.global.u64 	%rd4, %rd2;
	cvta.to.global.u64 	%rd5, %rd3;
	cvta.to.global.u64 	%rd6, %rd1;
	mul.wide.s32 	%rd7, %r1, 4;
	add.s64 	%rd8, %rd4, %rd7;
	ld.global.f32 	%f1, [%rd8];
	add.s64 	%rd9, %rd5, %rd7;
	ld.global.f32 	%f2, [%rd9];
	add.f32 	%f3, %f1, %f2;
	add.s64 	%rd10, %rd6, %rd7;
	st.global.f32 	[%rd10], %f3;
$L__BB0_2:
	ret;

}


// ===== COMPILED SASS (sm_100) =====

	.target	sm_100

	.elftype	@"ET_EXEC"


//--------------------- .note.nv.tkinfo           --------------------------
	.section	.note.nv.tkinfo,"",@"SHT_NOTE"
	.sectionflags	@"SHF_NOTE_NV_TKINFO"
	.tkinfo
        /*0018*/ 	.word	0x00000002
        /*0030*/ 	.string	""
        /*0030*/ 	.string	"ptxas"
        /*0030*/ 	.string	"Cuda compilation tools, release 13.0, V13.0.88"
        /*0030*/ 	.string	"Build cuda_13.0.r13.0/compiler.36424714_0"
        /*0030*/ 	.string	"-arch sm_100 -m 64 "



//--------------------- .note.nv.cuinfo           --------------------------
	.section	.note.nv.cuinfo,"",@"SHT_NOTE"
	.sectionflags	@"SHF_NOTE_NV_CUINFO"
        /*0018*/ 	.short	0x0002
        /*001a*/ 	.short	0x0064
        /*001c*/ 	.short	0x0082
	.zero		2


//--------------------- .nv.info                  --------------------------
	.section	.nv.info,"",@"SHT_CUDA_INFO"
	.align	4


	//----- nvinfo : EIATTR_REGCOUNT
	.align		4
        /*0000*/ 	.byte	0x04, 0x2f
        /*0002*/ 	.short	(.L_1 - .L_0)
	.align		4
.L_0:
        /*0004*/ 	.word	index@(_Z7add_gpuPfS_S_i)
        /*0008*/ 	.word	0x0000000c


	//----- nvinfo : EIATTR_FRAME_SIZE
	.align		4
.L_1:
        /*000c*/ 	.byte	0x04, 0x11
        /*000e*/ 	.short	(.L_3 - .L_2)
	.align		4
.L_2:
        /*0010*/ 	.word	index@(_Z7add_gpuPfS_S_i)
        /*0014*/ 	.word	0x00000000


	//----- nvinfo : EIATTR_MIN_STACK_SIZE
	.align		4
.L_3:
        /*0018*/ 	.byte	0x04, 0x12
        /*001a*/ 	.short	(.L_5 - .L_4)
	.align		4
.L_4:
        /*001c*/ 	.word	index@(_Z7add_gpuPfS_S_i)
        /*0020*/ 	.word	0x00000000
.L_5:


//--------------------- .nv.compat                --------------------------
	.section	.nv.compat,"",@"SHT_CUDA_COMPAT_INFO"
	.align	4
        /*0000*/ 	.byte	0x02, 0x09, 0x00, 0x00, 0x02, 0x02, 0x01, 0x00, 0x02, 0x05, 0x05, 0x00, 0x03, 0x07, 0x01, 0x01
        /*0010*/ 	.byte	0x02, 0x03, 0x00, 0x00, 0x02, 0x06, 0x01, 0x00, 0x04, 0x0b, 0x08, 0x00, 0x09, 0x00, 0x00, 0x00
        /*0020*/ 	.byte	0x00, 0x00, 0x00, 0x00


//--------------------- .nv.info._Z7add_gpuPfS_S_i --------------------------
	.section	.nv.info._Z7add_gpuPfS_S_i,"",@"SHT_CUDA_INFO"
	.sectionflags	@""
	.align	4


	//----- nvinfo : EIATTR_CUDA_API_VERSION
	.align		4
        /*0000*/ 	.byte	0x04, 0x37
        /*0002*/ 	.short	(.L_7 - .L_6)
.L_6:
        /*0004*/ 	.word	0x00000082


	//----- nvinfo : EIATTR_KPARAM_INFO
	.align		4
.L_7:
        /*0008*/ 	.byte	0x04, 0x17
        /*000a*/ 	.short	(.L_9 - .L_8)
.L_8:
        /*000c*/ 	.word	0x00000000
        /*0010*/ 	.short	0x0003
        /*0012*/ 	.short	0x0018
        /*0014*/ 	.byte	0x00, 0xf0, 0x11, 0x00


	//----- nvinfo : EIATTR_KPARAM_INFO
	.align		4
.L_9:
        /*0018*/ 	.byte	0x04, 0x17
        /*001a*/ 	.short	(.L_11 - .L_10)
.L_10:
        /*001c*/ 	.word	0x00000000
        /*0020*/ 	.short	0x0002
        /*0022*/ 	.short	0x0010
        /*0024*/ 	.byte	0x00, 0xf5, 0x21, 0x00


	//----- nvinfo : EIATTR_KPARAM_INFO
	.align		4
.L_11:
        /*0028*/ 	.byte	0x04, 0x17
        /*002a*/ 	.short	(.L_13 - .L_12)
.L_12:
        /*002c*/ 	.word	0x00000000
        /*0030*/ 	.short	0x0001
        /*0032*/ 	.short	0x0008
        /*0034*/ 	.byte	0x00, 0xf5, 0x21, 0x00


	//----- nvinfo : EIATTR_KPARAM_INFO
	.align		4
.L_13:
        /*0038*/ 	.byte	0x04, 0x17
        /*003a*/ 	.short	(.L_15 - .L_14)
.L_14:
        /*003c*/ 	.word	0x00000000
        /*0040*/ 	.short	0x0000
        /*0042*/ 	.short	0x0000
        /*0044*/ 	.byte	0x00, 0xf5, 0x21, 0x00


	//----- nvinfo : EIATTR_SPARSE_MMA_MASK
	.align		4
.L_15:
        /*0048*/ 	.byte	0x03, 0x50
        /*004a*/ 	.short	0x0000


	//----- nvinfo : EIATTR_MAXREG_COUNT
	.align		4
        /*004c*/ 	.byte	0x03, 0x1b
        /*004e*/ 	.short	0x00ff


	//----- nvinfo : EIATTR_MERCURY_ISA_VERSION
	.align		4
        /*0050*/ 	.byte	0x03, 0x5f
        /*0052*/ 	.short	0x0101


	//----- nvinfo : EIATTR_VRC_CTA_INIT_COUNT
	.align		4
        /*0054*/ 	.byte	0x02, 0x4a
	.zero		1
	.zero		1


	//----- nvinfo : EIATTR_EXIT_INSTR_OFFSETS
	.align		4
        /*0058*/ 	.byte	0x04, 0x1c
        /*005a*/ 	.short	(.L_17 - .L_16)


	//   ....[0]....
.L_16:
        /*005c*/ 	.word	0x000000a0


	//   ....[1]....
        /*0060*/ 	.word	0x00000160


	//----- nvinfo : EIATTR_CBANK_PARAM_SIZE
	.align		4
.L_17:
        /*0064*/ 	.byte	0x03, 0x19
        /*0066*/ 	.short	0x001c


	//----- nvinfo : EIATTR_PARAM_CBANK
	.align		4
        /*0068*/ 	.byte	0x04, 0x0a
        /*006a*/ 	.short	(.L_19 - .L_18)
	.align		4
.L_18:
        /*006c*/ 	.word	index@(.nv.constant0._Z7add_gpuPfS_S_i)
        /*0070*/ 	.short	0x0380
        /*0072*/ 	.short	0x001c


	//----- nvinfo : EIATTR_SW_WAR
	.align		4
.L_19:
        /*0074*/ 	.byte	0x04, 0x36
        /*0076*/ 	.short	(.L_21 - .L_20)
.L_20:
        /*0078*/ 	.word	0x00000008
.L_21:


//--------------------- .nv.callgraph             --------------------------
	.section	.nv.callgraph,"",@"SHT_CUDA_CALLGRAPH"
	.align	4
	.sectionentsize	8
	.align		4
        /*0000*/ 	.word	0x00000000
	.align		4
        /*0004*/ 	.word	0xffffffff
	.align		4
        /*0008*/ 	.word	0x00000000
	.align		4
        /*000c*/ 	.word	0xfffffffe
	.align		4
        /*0010*/ 	.word	0x00000000
	.align		4
        /*0014*/ 	.word	0xfffffffd
	.align		4
        /*0018*/ 	.word	0x00000000
	.align		4
        /*001c*/ 	.word	0xfffffffc


//--------------------- .text._Z7add_gpuPfS_S_i   --------------------------
	.section	.text._Z7add_gpuPfS_S_i,"ax",@progbits
	.align	128
        .global         _Z7add_gpuPfS_S_i
        .type           _Z7add_gpuPfS_S_i,@function
        .size           _Z7add_gpuPfS_S_i,(.L_x_1 - _Z7add_gpuPfS_S_i)
        .other          _Z7add_gpuPfS_S_i,@"STO_CUDA_ENTRY STV_DEFAULT"
_Z7add_gpuPfS_S_i:
.text._Z7add_gpuPfS_S_i:
[----:B------:R-:W-:Y:S01]  /*0000*/  LDC R1, c[0x0][0x37c] ;  /* 0x0000df00ff017b82 */ /* 0x000fe20000000800 */
[----:B------:R-:W0:Y:S01]  /*0010*/  S2R R3, SR_CTAID.X ;  /* 0x0000000000037919 */ /* 0x000e220000002500 */
[----:B------:R-:W1:Y:S06]  /*0020*/  LDCU UR4, c[0x0][0x360] ;  /* 0x00006c00ff0477ac */ /* 0x000e6c0008000800 */
[----:B------:R-:W0:Y:S01]  /*0030*/  S2UR UR5, SR_CTAID.Y ;  /* 0x00000000000579c3 */ /* 0x000e220000002600 */
[----:B------:R-:W1:Y:S01]  /*0040*/  S2R R9, SR_TID.X ;  /* 0x0000000000097919 */ /* 0x000e620000002100 */
[----:B------:R-:W2:Y:S06]  /*0050*/  LDCU UR6, c[0x0][0x398] ;  /* 0x00007300ff0677ac */ /* 0x000eac0008000800 */
[----:B------:R-:W0:Y:S02]  /*0060*/  LDC R0, c[0x0][0x370] ;  /* 0x0000dc00ff007b82 */ /* 0x000e240000000800 */
[----:B0-----:R-:W-:-:S04]  /*0070*/  IMAD R0, R0, UR5, R3 ;  /* 0x0000000500007c24 */ /* 0x001fc8000f8e0203 */
[----:B-1----:R-:W-:-:S05]  /*0080*/  IMAD R9, R0, UR4, R9 ;  /* 0x0000000400097c24 */ /* 0x002fca000f8e0209 */
[----:B--2---:R-:W-:-:S13]  /*0090*/  ISETP.GE.AND P0, PT, R9, UR6, PT ;  /* 0x0000000609007c0c */ /* 0x004fda000bf06270 */
[----:B------:R-:W-:Y:S05]  /*00a0*/  @P0 EXIT ;  /* 0x000000000000094d */ /* 0x000fea0003800000 */
[----:B------:R-:W0:Y:S01]  /*00b0*/  LDC.64 R2, c[0x0][0x388] ;  /* 0x0000e200ff027b82 */ /* 0x000e220000000a00 */
[----:B------:R-:W1:Y:S07]  /*00c0*/  LDCU.64 UR4, c[0x0][0x358] ;  /* 0x00006b00ff0477ac */ /* 0x000e6e0008000a00 */
[----:B------:R-:W2:Y:S08]  /*00d0*/  LDC.64 R4, c[0x0][0x390] ;  /* 0x0000e400ff047b82 */ /* 0x000eb00000000a00 */
[----:B------:R-:W3:Y:S01]  /*00e0*/  LDC.64 R6, c[0x0][0x380] ;  /* 0x0000e000ff067b82 */ /* 0x000ee20000000a00 */
[----:B0-----:R-:W-:-:S06]  /*00f0*/  IMAD.WIDE R2, R9, 0x4, R2 ;  /* 0x0000000409027825 */ /* 0x001fcc00078e0202 */
[----:B-1----:R-:W4:Y:S01]  /*0100*/  LDG.E R2, desc[UR4][R2.64] ;  /* 0x0000000402027981 */ /* 0x002f22000c1e1900 */
[----:B--2---:R-:W-:-:S06]  /*0110*/  IMAD.WIDE R4, R9, 0x4, R4 ;  /* 0x0000000409047825 */ /* 0x004fcc00078e0204 */
[----:B------:R-:W4:Y:S01]  /*0120*/  LDG.E R5, desc[UR4][R4.64] ;  /* 0x0000000404057981 */ /* 0x000f22000c1e1900 */
[----:B---3--:R-:W-:-:S04]  /*0130*/  IMAD.WIDE R6, R9, 0x4, R6 ;  /* 0x0000000409067825 */ /* 0x008fc800078e0206 */
[----:B----4-:R-:W-:-:S05]  /*0140*/  FADD R9, R2, R5 ;  /* 0x0000000502097221 */ /* 0x010fca0000000000 */
[----:B------:R-:W-:Y:S01]  /*0150*/  STG.E desc[UR4][R6.64], R9 ;  /* 0x0000000906007986 */ /* 0x000fe2000c101904 */
[----:B------:R-:W-:Y:S05]  /*0160*/  EXIT ;  /* 0x000000000000794d */ /* 0x000fea0003800000 */
.L_x_0:
[----:B------:R-:W-:-:S00]  /*0170*/  BRA `(.L_x_0) ;  /* 0xfffffffc00fc7947 */ /* 0x000fc0000383ffff */
[----:B------:R-:W-:-:S00]  /*0180*/  NOP ;  /* 0x0000000000007918 */ /* 0x000fc00000000000 */
[----:B------:R-:W-:-:S00]  /*0190*/  NOP ;  /* 0x0000000000007918 */ /* 0x000fc00000000000 */
[----:B------:R-:W-:-:S00]  /*01a0*/  NOP ;  /* 0x0000000000007918 */ /* 0x000fc00000000000 */
[----:B------:R-:W-:-:S00]  /*01b0*/  NOP ;  /* 0x0000000000007918 */ /* 0x000fc00000000000 */
[----:B------:R-:W-:-:S00]  /*01c0*/  NOP ;  /* 0x0000000000007918 */ /* 0x000fc00000000000 */
[----:B------:R-:W-:-:S00]  /*01d0*/  NOP ;  /* 0x0000000000007918 */ /* 0x000fc00000000000 */
[----:B------:R-:W-:-:S00]  /*01e0*/  NOP ;  /* 0x0000000000007918 */ /* 0x000fc00000000000 */
[----:B------:R-:W-:-:S00]  /*01f0*/  NOP ;  /* 0x0000000000007918 */ /* 0x000fc00000000000 */
.L_x_1:


//--------------------- .nv.shared.reserved.0     --------------------------
	.section	.nv.shared.reserved.0,"aw",@nobits
	.weak		__nv_reservedSMEM_offset_0_alias
	.size		__nv_reservedSMEM_offset_0_alias, 0, 64
	.other		__nv_reservedSMEM_offset_0_alias,@"STO_CUDA_RESERVED_SHARED STV_DEFAULT"
__nv_reservedSMEM_offset_0_alias:
	.zero		0
	.zero		64


//--------------------- .nv.constant0._Z7add_gpuPfS_S_i --------------------------
	.section	.nv.constant0._Z7add_gpuPfS_S_i,"a",@progbits
	.sectionflags	@""
	.align	4
.nv.constant0._Z7add_gpuPfS_S_i:
	.zero		924


//--------------------- SYMBOLS --------------------------

	.type		.nv.reservedSmem.offset0,@object
	.size		.nv.reservedSmem.offset0,0x4
